//
// Generated by NVIDIA NVVM Compiler
//
// Compiler Build ID: CL-36424714
// Cuda compilation tools, release 13.0, V13.0.88
// Based on NVVM 20.0.0
//

.version 9.0
.target sm_100
.address_size 64

	// .globl	_Z20one_jacobi_iterationddiiPdS_ddddPKdS1_S1_S_S_S_

.visible .entry _Z20one_jacobi_iterationddiiPdS_ddddPKdS1_S1_S_S_S_(
	.param .f64 _Z20one_jacobi_iterationddiiPdS_ddddPKdS1_S1_S_S_S__param_0,
	.param .f64 _Z20one_jacobi_iterationddiiPdS_ddddPKdS1_S1_S_S_S__param_1,
	.param .u32 _Z20one_jacobi_iterationddiiPdS_ddddPKdS1_S1_S_S_S__param_2,
	.param .u32 _Z20one_jacobi_iterationddiiPdS_ddddPKdS1_S1_S_S_S__param_3,
	.param .u64 .ptr .align 1 _Z20one_jacobi_iterationddiiPdS_ddddPKdS1_S1_S_S_S__param_4,
	.param .u64 .ptr .align 1 _Z20one_jacobi_iterationddiiPdS_ddddPKdS1_S1_S_S_S__param_5,
	.param .f64 _Z20one_jacobi_iterationddiiPdS_ddddPKdS1_S1_S_S_S__param_6,
	.param .f64 _Z20one_jacobi_iterationddiiPdS_ddddPKdS1_S1_S_S_S__param_7,
	.param .f64 _Z20one_jacobi_iterationddiiPdS_ddddPKdS1_S1_S_S_S__param_8,
	.param .f64 _Z20one_jacobi_iterationddiiPdS_ddddPKdS1_S1_S_S_S__param_9,
	.param .u64 .ptr .align 1 _Z20one_jacobi_iterationddiiPdS_ddddPKdS1_S1_S_S_S__param_10,
	.param .u64 .ptr .align 1 _Z20one_jacobi_iterationddiiPdS_ddddPKdS1_S1_S_S_S__param_11,
	.param .u64 .ptr .align 1 _Z20one_jacobi_iterationddiiPdS_ddddPKdS1_S1_S_S_S__param_12,
	.param .u64 .ptr .align 1 _Z20one_jacobi_iterationddiiPdS_ddddPKdS1_S1_S_S_S__param_13,
	.param .u64 .ptr .align 1 _Z20one_jacobi_iterationddiiPdS_ddddPKdS1_S1_S_S_S__param_14,
	.param .u64 .ptr .align 1 _Z20one_jacobi_iterationddiiPdS_ddddPKdS1_S1_S_S_S__param_15
)
{
	.reg .pred 	%p<7>;
	.reg .b32 	%r<26>;
	.reg .b64 	%rd<35>;
	.reg .b64 	%fd<43>;

	ld.param.u32 	%r5, [_Z20one_jacobi_iterationddiiPdS_ddddPKdS1_S1_S_S_S__param_2];
	ld.param.u32 	%r4, [_Z20one_jacobi_iterationddiiPdS_ddddPKdS1_S1_S_S_S__param_3];
	ld.param.u64 	%rd2, [_Z20one_jacobi_iterationddiiPdS_ddddPKdS1_S1_S_S_S__param_5];
	ld.param.f64 	%fd3, [_Z20one_jacobi_iterationddiiPdS_ddddPKdS1_S1_S_S_S__param_8];
	ld.param.f64 	%fd4, [_Z20one_jacobi_iterationddiiPdS_ddddPKdS1_S1_S_S_S__param_9];
	ld.param.u64 	%rd3, [_Z20one_jacobi_iterationddiiPdS_ddddPKdS1_S1_S_S_S__param_10];
	ld.param.u64 	%rd4, [_Z20one_jacobi_iterationddiiPdS_ddddPKdS1_S1_S_S_S__param_11];
	ld.param.u64 	%rd5, [_Z20one_jacobi_iterationddiiPdS_ddddPKdS1_S1_S_S_S__param_12];
	ld.param.u64 	%rd6, [_Z20one_jacobi_iterationddiiPdS_ddddPKdS1_S1_S_S_S__param_13];
	ld.param.u64 	%rd7, [_Z20one_jacobi_iterationddiiPdS_ddddPKdS1_S1_S_S_S__param_14];
	ld.param.u64 	%rd8, [_Z20one_jacobi_iterationddiiPdS_ddddPKdS1_S1_S_S_S__param_15];
	mov.u32 	%r6, %ctaid.x;
	mov.u32 	%r7, %ntid.x;
	mov.u32 	%r8, %tid.x;
	mad.lo.s32 	%r9, %r6, %r7, %r8;
	mov.u32 	%r10, %ctaid.y;
	mov.u32 	%r11, %ntid.y;
	mov.u32 	%r12, %tid.y;
	mad.lo.s32 	%r2, %r10, %r11, %r12;
	setp.lt.s32 	%p1, %r9, 1;
	add.s32 	%r13, %r5, -1;
	setp.ge.s32 	%p2, %r9, %r13;
	or.pred  	%p3, %p1, %p2;
	mov.f64 	%fd42, 0d0000000000000000;
	@%p3 bra 	$L__BB0_3;
	setp.eq.s32 	%p4, %r2, 0;
	add.s32 	%r14, %r4, -1;
	setp.ge.s32 	%p5, %r2, %r14;
	or.pred  	%p6, %p4, %p5;
	@%p6 bra 	$L__BB0_3;
	ld.param.u64 	%rd34, [_Z20one_jacobi_iterationddiiPdS_ddddPKdS1_S1_S_S_S__param_4];
	cvta.to.global.u64 	%rd9, %rd34;
	neg.f64 	%fd7, %fd3;
	add.s32 	%r15, %r9, -1;
	cvta.to.global.u64 	%rd10, %rd6;
	mul.wide.u32 	%rd11, %r15, 8;
	add.s64 	%rd12, %rd10, %rd11;
	ld.global.f64 	%fd8, [%rd12];
	mul.f64 	%fd9, %fd8, %fd8;
	mov.f64 	%fd10, 0d3FF0000000000000;
	sub.f64 	%fd11, %fd10, %fd9;
	mul.f64 	%fd12, %fd11, %fd7;
	add.s32 	%r16, %r2, -1;
	cvta.to.global.u64 	%rd13, %rd7;
	mul.wide.u32 	%rd14, %r16, 8;
	add.s64 	%rd15, %rd13, %rd14;
	ld.global.f64 	%fd13, [%rd15];
	mul.f64 	%fd14, %fd13, %fd13;
	sub.f64 	%fd15, %fd10, %fd14;
	mul.f64 	%fd16, %fd12, %fd15;
	add.f64 	%fd17, %fd11, %fd11;
	sub.f64 	%fd18, %fd16, %fd17;
	add.f64 	%fd19, %fd15, %fd15;
	sub.f64 	%fd20, %fd18, %fd19;
	mul.lo.s32 	%r17, %r5, %r2;
	cvt.s64.s32 	%rd16, %r17;
	cvt.u64.u32 	%rd17, %r9;
	add.s64 	%rd18, %rd16, %rd17;
	shl.b64 	%rd19, %rd18, 3;
	add.s64 	%rd20, %rd9, %rd19;
	ld.global.f64 	%fd21, [%rd20+-8];
	ld.global.f64 	%fd22, [%rd20+8];
	add.f64 	%fd23, %fd21, %fd22;
	cvta.to.global.u64 	%rd21, %rd3;
	ld.global.f64 	%fd24, [%rd21];
	sub.s32 	%r18, %r17, %r5;
	add.s32 	%r19, %r18, %r9;
	mul.wide.s32 	%rd22, %r19, 8;
	add.s64 	%rd23, %rd9, %rd22;
	ld.global.f64 	%fd25, [%rd23];
	shl.b32 	%r20, %r5, 1;
	add.s32 	%r21, %r19, %r20;
	mul.wide.s32 	%rd24, %r21, 8;
	add.s64 	%rd25, %rd9, %rd24;
	ld.global.f64 	%fd26, [%rd25];
	add.f64 	%fd27, %fd25, %fd26;
	cvta.to.global.u64 	%rd26, %rd4;
	ld.global.f64 	%fd28, [%rd26];
	mul.f64 	%fd29, %fd27, %fd28;
	fma.rn.f64 	%fd30, %fd23, %fd24, %fd29;
	add.s32 	%r22, %r17, %r9;
	mul.wide.s32 	%rd27, %r5, 8;
	add.s64 	%rd28, %rd23, %rd27;
	ld.global.f64 	%fd31, [%rd28];
	cvta.to.global.u64 	%rd29, %rd5;
	ld.global.f64 	%fd32, [%rd29];
	fma.rn.f64 	%fd33, %fd31, %fd32, %fd30;
	sub.f64 	%fd34, %fd33, %fd20;
	div.rn.f64 	%fd35, %fd34, %fd32;
	mul.f64 	%fd36, %fd4, %fd35;
	sub.f64 	%fd37, %fd31, %fd36;
	cvta.to.global.u64 	%rd30, %rd2;
	mul.wide.s32 	%rd31, %r22, 8;
	add.s64 	%rd32, %rd30, %rd31;
	st.global.f64 	[%rd32], %fd37;
	mul.f64 	%fd42, %fd35, %fd35;
$L__BB0_3:
	cvta.to.global.u64 	%rd33, %rd8;
	sqrt.rn.f64 	%fd38, %fd42;
	add.s32 	%r23, %r5, -2;
	add.s32 	%r24, %r4, -2;
	mul.lo.s32 	%r25, %r24, %r23;
	cvt.rn.f64.s32 	%fd39, %r25;
	div.rn.f64 	%fd40, %fd38, %fd39;
	st.global.f64 	[%rd33], %fd40;
	ret;

}


// ===== COMPILED SASS (sm_100) =====

	.target	sm_100

	.elftype	@"ET_EXEC"


//--------------------- .note.nv.tkinfo           --------------------------
	.section	.note.nv.tkinfo,"",@"SHT_NOTE"
	.sectionflags	@"SHF_NOTE_NV_TKINFO"
	.tkinfo
        /*0018*/ 	.word	0x00000002
        /*0030*/ 	.string	""
        /*0030*/ 	.string	"ptxas"
        /*0030*/ 	.string	"Cuda compilation tools, release 13.0, V13.0.88"
        /*0030*/ 	.string	"Build cuda_13.0.r13.0/compiler.36424714_0"
        /*0030*/ 	.string	"-arch sm_100 -m 64 "



//--------------------- .note.nv.cuinfo           --------------------------
	.section	.note.nv.cuinfo,"",@"SHT_NOTE"
	.sectionflags	@"SHF_NOTE_NV_CUINFO"
        /*0018*/ 	.short	0x0002
        /*001a*/ 	.short	0x0064
        /*001c*/ 	.short	0x0082
	.zero		2


//--------------------- .nv.info                  --------------------------
	.section	.nv.info,"",@"SHT_CUDA_INFO"
	.align	4


	//----- nvinfo : EIATTR_REGCOUNT
	.align		4
        /*0000*/ 	.byte	0x04, 0x2f
        /*0002*/ 	.short	(.L_1 - .L_0)
	.align		4
.L_0:
        /*0004*/ 	.word	index@(_Z20one_jacobi_iterationddiiPdS_ddddPKdS1_S1_S_S_S_)
        /*0008*/ 	.word	0x00000020


	//----- nvinfo : EIATTR_FRAME_SIZE
	.align		4
.L_1:
        /*000c*/ 	.byte	0x04, 0x11
        /*000e*/ 	.short	(.L_3 - .L_2)
	.align		4
.L_2:
        /*0010*/ 	.word	index@($__internal_1_$__cuda_sm20_dsqrt_rn_f64_mediumpath_v1)
        /*0014*/ 	.word	0x00000000


	//----- nvinfo : EIATTR_FRAME_SIZE
	.align		4
.L_3:
        /*0018*/ 	.byte	0x04, 0x11
        /*001a*/ 	.short	(.L_5 - .L_4)
	.align		4
.L_4:
        /*001c*/ 	.word	index@($__internal_0_$__cuda_sm20_div_rn_f64_full)
        /*0020*/ 	.word	0x00000000


	//----- nvinfo : EIATTR_FRAME_SIZE
	.align		4
.L_5:
        /*0024*/ 	.byte	0x04, 0x11
        /*0026*/ 	.short	(.L_7 - .L_6)
	.align		4
.L_6:
        /*0028*/ 	.word	index@(_Z20one_jacobi_iterationddiiPdS_ddddPKdS1_S1_S_S_S_)
        /*002c*/ 	.word	0x00000000


	//----- nvinfo : EIATTR_MIN_STACK_SIZE
	.align		4
.L_7:
        /*0030*/ 	.byte	0x04, 0x12
        /*0032*/ 	.short	(.L_9 - .L_8)
	.align		4
.L_8:
        /*0034*/ 	.word	index@(_Z20one_jacobi_iterationddiiPdS_ddddPKdS1_S1_S_S_S_)
        /*0038*/ 	.word	0x00000000
.L_9:


//--------------------- .nv.compat                --------------------------
	.section	.nv.compat,"",@"SHT_CUDA_COMPAT_INFO"
	.align	4
        /*0000*/ 	.byte	0x02, 0x09, 0x00, 0x00, 0x02, 0x02, 0x01, 0x00, 0x02, 0x05, 0x05, 0x00, 0x03, 0x07, 0x01, 0x01
        /*0010*/ 	.byte	0x02, 0x03, 0x00, 0x00, 0x02, 0x06, 0x01, 0x00, 0x04, 0x0b, 0x08, 0x00, 0x01, 0x00, 0x00, 0x00
        /*0020*/ 	.byte	0x00, 0x00, 0x00, 0x00


//--------------------- .nv.info._Z20one_jacobi_iterationddiiPdS_ddddPKdS1_S1_S_S_S_ --------------------------
	.section	.nv.info._Z20one_jacobi_iterationddiiPdS_ddddPKdS1_S1_S_S_S_,"",@"SHT_CUDA_INFO"
	.sectionflags	@""
	.align	4


	//----- nvinfo : EIATTR_CUDA_API_VERSION
	.align		4
        /*0000*/ 	.byte	0x04, 0x37
        /*0002*/ 	.short	(.L_11 - .L_10)
.L_10:
        /*0004*/ 	.word	0x00000082


	//----- nvinfo : EIATTR_KPARAM_INFO
	.align		4
.L_11:
        /*0008*/ 	.byte	0x04, 0x17
        /*000a*/ 	.short	(.L_13 - .L_12)
.L_12:
        /*000c*/ 	.word	0x00000000
        /*0010*/ 	.short	0x000f
        /*0012*/ 	.short	0x0070
        /*0014*/ 	.byte	0x00, 0xf5, 0x21, 0x00


	//----- nvinfo : EIATTR_KPARAM_INFO
	.align		4
.L_13:
        /*0018*/ 	.byte	0x04, 0x17
        /*001a*/ 	.short	(.L_15 - .L_14)
.L_14:
        /*001c*/ 	.word	0x00000000
        /*0020*/ 	.short	0x000e
        /*0022*/ 	.short	0x0068
        /*0024*/ 	.byte	0x00, 0xf5, 0x21, 0x00


	//----- nvinfo : EIATTR_KPARAM_INFO
	.align		4
.L_15:
        /*0028*/ 	.byte	0x04, 0x17
        /*002a*/ 	.short	(.L_17 - .L_16)
.L_16:
        /*002c*/ 	.word	0x00000000
        /*0030*/ 	.short	0x000d
        /*0032*/ 	.short	0x0060
        /*0034*/ 	.byte	0x00, 0xf5, 0x21, 0x00


	//----- nvinfo : EIATTR_KPARAM_INFO
	.align		4
.L_17:
        /*0038*/ 	.byte	0x04, 0x17
        /*003a*/ 	.short	(.L_19 - .L_18)
.L_18:
        /*003c*/ 	.word	0x00000000
        /*0040*/ 	.short	0x000c
        /*0042*/ 	.short	0x0058
        /*0044*/ 	.byte	0x00, 0xf5, 0x21, 0x00


	//----- nvinfo : EIATTR_KPARAM_INFO
	.align		4
.L_19:
        /*0048*/ 	.byte	0x04, 0x17
        /*004a*/ 	.short	(.L_21 - .L_20)
.L_20:
        /*004c*/ 	.word	0x00000000
        /*0050*/ 	.short	0x000b
        /*0052*/ 	.short	0x0050
        /*0054*/ 	.byte	0x00, 0xf5, 0x21, 0x00


	//----- nvinfo : EIATTR_KPARAM_INFO
	.align		4
.L_21:
        /*0058*/ 	.byte	0x04, 0x17
        /*005a*/ 	.short	(.L_23 - .L_22)
.L_22:
        /*005c*/ 	.word	0x00000000
        /*0060*/ 	.short	0x000a
        /*0062*/ 	.short	0x0048
        /*0064*/ 	.byte	0x00, 0xf5, 0x21, 0x00


	//----- nvinfo : EIATTR_KPARAM_INFO
	.align		4
.L_23:
        /*0068*/ 	.byte	0x04, 0x17
        /*006a*/ 	.short	(.L_25 - .L_24)
.L_24:
        /*006c*/ 	.word	0x00000000
        /*0070*/ 	.short	0x0009
        /*0072*/ 	.short	0x0040
        /*0074*/ 	.byte	0x00, 0xf0, 0x21, 0x00


	//----- nvinfo : EIATTR_KPARAM_INFO
	.align		4
.L_25:
        /*0078*/ 	.byte	0x04, 0x17
        /*007a*/ 	.short	(.L_27 - .L_26)
.L_26:
        /*007c*/ 	.word	0x00000000
        /*0080*/ 	.short	0x0008
        /*0082*/ 	.short	0x0038
        /*0084*/ 	.byte	0x00, 0xf0, 0x21, 0x00


	//----- nvinfo : EIATTR_KPARAM_INFO
	.align		4
.L_27:
        /*0088*/ 	.byte	0x04, 0x17
        /*008a*/ 	.short	(.L_29 - .L_28)
.L_28:
        /*008c*/ 	.word	0x00000000
        /*0090*/ 	.short	0x0007
        /*0092*/ 	.short	0x0030
        /*0094*/ 	.byte	0x00, 0xf0, 0x21, 0x00


	//----- nvinfo : EIATTR_KPARAM_INFO
	.align		4
.L_29:
        /*0098*/ 	.byte	0x04, 0x17
        /*009a*/ 	.short	(.L_31 - .L_30)
.L_30:
        /*009c*/ 	.word	0x00000000
        /*00a0*/ 	.short	0x0006
        /*00a2*/ 	.short	0x0028
        /*00a4*/ 	.byte	0x00, 0xf0, 0x21, 0x00


	//----- nvinfo : EIATTR_KPARAM_INFO
	.align		4
.L_31:
        /*00a8*/ 	.byte	0x04, 0x17
        /*00aa*/ 	.short	(.L_33 - .L_32)
.L_32:
        /*00ac*/ 	.word	0x00000000
        /*00b0*/ 	.short	0x0005
        /*00b2*/ 	.short	0x0020
        /*00b4*/ 	.byte	0x00, 0xf5, 0x21, 0x00


	//----- nvinfo : EIATTR_KPARAM_INFO
	.align		4
.L_33:
        /*00b8*/ 	.byte	0x04, 0x17
        /*00ba*/ 	.short	(.L_35 - .L_34)
.L_34:
        /*00bc*/ 	.word	0x00000000
        /*00c0*/ 	.short	0x0004
        /*00c2*/ 	.short	0x0018
        /*00c4*/ 	.byte	0x00, 0xf5, 0x21, 0x00


	//----- nvinfo : EIATTR_KPARAM_INFO
	.align		4
.L_35:
        /*00c8*/ 	.byte	0x04, 0x17
        /*00ca*/ 	.short	(.L_37 - .L_36)
.L_36:
        /*00cc*/ 	.word	0x00000000
        /*00d0*/ 	.short	0x0003
        /*00d2*/ 	.short	0x0014
        /*00d4*/ 	.byte	0x00, 0xf0, 0x11, 0x00


	//----- nvinfo : EIATTR_KPARAM_INFO
	.align		4
.L_37:
        /*00d8*/ 	.byte	0x04, 0x17
        /*00da*/ 	.short	(.L_39 - .L_38)
.L_38:
        /*00dc*/ 	.word	0x00000000
        /*00e0*/ 	.short	0x0002
        /*00e2*/ 	.short	0x0010
        /*00e4*/ 	.byte	0x00, 0xf0, 0x11, 0x00


	//----- nvinfo : EIATTR_KPARAM_INFO
	.align		4
.L_39:
        /*00e8*/ 	.byte	0x04, 0x17
        /*00ea*/ 	.short	(.L_41 - .L_40)
.L_40:
        /*00ec*/ 	.word	0x00000000
        /*00f0*/ 	.short	0x0001
        /*00f2*/ 	.short	0x0008
        /*00f4*/ 	.byte	0x00, 0xf0, 0x21, 0x00


	//----- nvinfo : EIATTR_KPARAM_INFO
	.align		4
.L_41:
        /*00f8*/ 	.byte	0x04, 0x17
        /*00fa*/ 	.short	(.L_43 - .L_42)
.L_42:
        /*00fc*/ 	.word	0x00000000
        /*0100*/ 	.short	0x0000
        /*0102*/ 	.short	0x0000
        /*0104*/ 	.byte	0x00, 0xf0, 0x21, 0x00


	//----- nvinfo : EIATTR_SPARSE_MMA_MASK
	.align		4
.L_43:
        /*0108*/ 	.byte	0x03, 0x50
        /*010a*/ 	.short	0x0000


	//----- nvinfo : EIATTR_MAXREG_COUNT
	.align		4
        /*010c*/ 	.byte	0x03, 0x1b
        /*010e*/ 	.short	0x00ff


	//----- nvinfo : EIATTR_MERCURY_ISA_VERSION
	.align		4
        /*0110*/ 	.byte	0x03, 0x5f
        /*0112*/ 	.short	0x0101


	//----- nvinfo : EIATTR_VRC_CTA_INIT_COUNT
	.align		4
        /*0114*/ 	.byte	0x02, 0x4a
	.zero		1
	.zero		1


	//----- nvinfo : EIATTR_EXIT_INSTR_OFFSETS
	.align		4
        /*0118*/ 	.byte	0x04, 0x1c
        /*011a*/ 	.short	(.L_45 - .L_44)


	//   ....[0]....
.L_44:
        /*011c*/ 	.word	0x00000910


	//----- nvinfo : EIATTR_CRS_STACK_SIZE
	.align		4
.L_45:
        /*0120*/ 	.byte	0x04, 0x1e
        /*0122*/ 	.short	(.L_47 - .L_46)
.L_46:
        /*0124*/ 	.word	0x00000000


	//----- nvinfo : EIATTR_CBANK_PARAM_SIZE
	.align		4
.L_47:
        /*0128*/ 	.byte	0x03, 0x19
        /*012a*/ 	.short	0x0078


	//----- nvinfo : EIATTR_PARAM_CBANK
	.align		4
        /*012c*/ 	.byte	0x04, 0x0a
        /*012e*/ 	.short	(.L_49 - .L_48)
	.align		4
.L_48:
        /*0130*/ 	.word	index@(.nv.constant0._Z20one_jacobi_iterationddiiPdS_ddddPKdS1_S1_S_S_S_)
        /*0134*/ 	.short	0x0380
        /*0136*/ 	.short	0x0078


	//----- nvinfo : EIATTR_SW_WAR
	.align		4
.L_49:
        /*0138*/ 	.byte	0x04, 0x36
        /*013a*/ 	.short	(.L_51 - .L_50)
.L_50:
        /*013c*/ 	.word	0x00000008
.L_51:


//--------------------- .nv.callgraph             --------------------------
	.section	.nv.callgraph,"",@"SHT_CUDA_CALLGRAPH"
	.align	4
	.sectionentsize	8
	.align		4
        /*0000*/ 	.word	0x00000000
	.align		4
        /*0004*/ 	.word	0xffffffff
	.align		4
        /*0008*/ 	.word	0x00000000
	.align		4
        /*000c*/ 	.word	0xfffffffe
	.align		4
        /*0010*/ 	.word	0x00000000
	.align		4
        /*0014*/ 	.word	0xfffffffd
	.align		4
        /*0018*/ 	.word	0x00000000
	.align		4
        /*001c*/ 	.word	0xfffffffc


//--------------------- .text._Z20one_jacobi_iterationddiiPdS_ddddPKdS1_S1_S_S_S_ --------------------------
	.section	.text._Z20one_jacobi_iterationddiiPdS_ddddPKdS1_S1_S_S_S_,"ax",@progbits
	.align	128
        .global         _Z20one_jacobi_iterationddiiPdS_ddddPKdS1_S1_S_S_S_
        .type           _Z20one_jacobi_iterationddiiPdS_ddddPKdS1_S1_S_S_S_,@function
        .size           _Z20one_jacobi_iterationddiiPdS_ddddPKdS1_S1_S_S_S_,(.L_x_19 - _Z20one_jacobi_iterationddiiPdS_ddddPKdS1_S1_S_S_S_)
        .other          _Z20one_jacobi_iterationddiiPdS_ddddPKdS1_S1_S_S_S_,@"STO_CUDA_ENTRY STV_DEFAULT"
_Z20one_jacobi_iterationddiiPdS_ddddPKdS1_S1_S_S_S_:
.text._Z20one_jacobi_iterationddiiPdS_ddddPKdS1_S1_S_S_S_:
[----:B------:R-:W-:Y:S01]  /*0000*/  LDC R1, c[0x0][0x37c] ;  /* 0x0000df00ff017b82 */ /* 0x000fe20000000800 */
[----:B------:R-:W0:Y:S07]  /*0010*/  S2R R0, SR_TID.X ;  /* 0x0000000000007919 */ /* 0x000e2e0000002100 */
[----:B------:R-:W0:Y:S01]  /*0020*/  LDC R9, c[0x0][0x360] ;  /* 0x0000d800ff097b82 */ /* 0x000e220000000800 */
[----:B------:R-:W1:Y:S01]  /*0030*/  LDCU.64 UR6, c[0x0][0x358] ;  /* 0x00006b00ff0677ac */ /* 0x000e620008000a00 */
[----:B------:R-:W-:Y:S01]  /*0040*/  BSSY.RECONVERGENT B0, `(.L_x_0) ;  /* 0x0000059000007945 */ /* 0x000fe20003800200 */
[----:B------:R-:W2:Y:S05]  /*0050*/  S2R R2, SR_TID.Y ;  /* 0x0000000000027919 */ /* 0x000eaa0000002200 */
[----:B------:R-:W0:Y:S08]  /*0060*/  S2UR UR4, SR_CTAID.X ;  /* 0x00000000000479c3 */ /* 0x000e300000002500 */
[----:B------:R-:W2:Y:S08]  /*0070*/  S2UR UR5, SR_CTAID.Y ;  /* 0x00000000000579c3 */ /* 0x000eb00000002600 */
[----:B------:R-:W2:Y:S08]  /*0080*/  LDC R15, c[0x0][0x364] ;  /* 0x0000d900ff0f7b82 */ /* 0x000eb00000000800 */
[----:B------:R-:W3:Y:S01]  /*0090*/  LDC.64 R6, c[0x0][0x390] ;  /* 0x0000e400ff067b82 */ /* 0x000ee20000000a00 */
[----:B0-----:R-:W-:-:S02]  /*00a0*/  IMAD R9, R9, UR4, R0 ;  /* 0x0000000409097c24 */ /* 0x001fc4000f8e0200 */
[----:B--2---:R-:W-:Y:S02]  /*00b0*/  IMAD R15, R15, UR5, R2 ;  /* 0x000000050f0f7c24 */ /* 0x004fe4000f8e0202 */
[----:B---3--:R-:W-:Y:S02]  /*00c0*/  VIADD R0, R6, 0xffffffff ;  /* 0xffffffff06007836 */ /* 0x008fe40000000000 */
[----:B------:R-:W-:-:S03]  /*00d0*/  VIADD R2, R7, 0xffffffff ;  /* 0xffffffff07027836 */ /* 0x000fc60000000000 */
[----:B------:R-:W-:Y:S02]  /*00e0*/  ISETP.GE.AND P0, PT, R9, R0, PT ;  /* 0x000000000900720c */ /* 0x000fe40003f06270 */
[----:B------:R-:W-:Y:S02]  /*00f0*/  ISETP.GE.AND P1, PT, R15, R2, PT ;  /* 0x000000020f00720c */ /* 0x000fe40003f26270 */
[----:B------:R-:W-:Y:S02]  /*0100*/  CS2R R2, SRZ ;  /* 0x0000000000027805 */ /* 0x000fe4000001ff00 */
[----:B------:R-:W-:Y:S02]  /*0110*/  ISETP.LT.OR P0, PT, R9, 0x1, P0 ;  /* 0x000000010900780c */ /* 0x000fe40000701670 */
[----:B------:R-:W-:-:S04]  /*0120*/  ISETP.EQ.OR P1, PT, R15, RZ, P1 ;  /* 0x000000ff0f00720c */ /* 0x000fc80000f22670 */
[----:B------:R-:W-:-:S13]  /*0130*/  PLOP3.LUT P0, PT, P0, P1, PT, 0xf8, 0x8f ;  /* 0x00000000008f781c */ /* 0x000fda0000703f70 */
[----:B-1----:R-:W-:Y:S05]  /*0140*/  @P0 BRA `(.L_x_1) ;  /* 0x0000000400200947 */ /* 0x002fea0003800000 */
[----:B------:R-:W0:Y:S01]  /*0150*/  LDC.64 R4, c[0x0][0x3d8] ;  /* 0x0000f600ff047b82 */ /* 0x000e220000000a00 */
[----:B------:R-:W1:Y:S01]  /*0160*/  LDCU.64 UR4, c[0x0][0x398] ;  /* 0x00007300ff0477ac */ /* 0x000e620008000a00 */
[----:B------:R-:W-:Y:S02]  /*0170*/  IMAD R0, R15, R6, RZ ;  /* 0x000000060f007224 */ /* 0x000fe400078e02ff */
[----:B------:R-:W-:-:S03]  /*0180*/  VIADD R7, R9, 0xffffffff ;  /* 0xffffffff09077836 */ /* 0x000fc60000000000 */
[C---:B------:R-:W-:Y:S01]  /*0190*/  IADD3 R27, PT, PT, R9.reuse, -R6, R0 ;  /* 0x80000006091b7210 */ /* 0x040fe20007ffe000 */
[----:B------:R-:W2:Y:S01]  /*01a0*/  LDC.64 R12, c[0x0][0x398] ;  /* 0x0000e600ff0c7b82 */ /* 0x000ea20000000a00 */
[----:B------:R-:W-:-:S07]  /*01b0*/  IADD3 R8, P0, PT, R9, R0, RZ ;  /* 0x0000000009087210 */ /* 0x000fce0007f1e0ff */
[----:B------:R-:W3:Y:S08]  /*01c0*/  LDC.64 R2, c[0x0][0x3e0] ;  /* 0x0000f800ff027b82 */ /* 0x000ef00000000a00 */
[----:B------:R-:W4:Y:S01]  /*01d0*/  LDC.64 R10, c[0x0][0x3e8] ;  /* 0x0000fa00ff0a7b82 */ /* 0x000f220000000a00 */
[----:B0-----:R-:W5:Y:S01]  /*01e0*/  LDG.E.64 R4, desc[UR6][R4.64] ;  /* 0x0000000604047981 */ /* 0x001f62000c1e1b00 */
[----:B------:R-:W-:Y:S01]  /*01f0*/  LEA.HI.X.SX32 R21, R0, RZ, 0x1, P0 ;  /* 0x000000ff00157211 */ /* 0x000fe200000f0eff */
[----:B------:R-:W-:Y:S01]  /*0200*/  IMAD R19, R6, 0x2, R27 ;  /* 0x0000000206137824 */ /* 0x000fe200078e021b */
[----:B-1----:R-:W-:Y:S01]  /*0210*/  LEA R28, P0, R8, UR4, 0x3 ;  /* 0x00000004081c7c11 */ /* 0x002fe2000f8018ff */
[----:B------:R-:W-:-:S03]  /*0220*/  VIADD R15, R15, 0xffffffff ;  /* 0xffffffff0f0f7836 */ /* 0x000fc60000000000 */
[----:B------:R-:W0:Y:S01]  /*0230*/  LDC.64 R16, c[0x0][0x3d0] ;  /* 0x0000f400ff107b82 */ /* 0x000e220000000a00 */
[----:B--2---:R-:W-:Y:S01]  /*0240*/  IMAD.WIDE R26, R27, 0x8, R12 ;  /* 0x000000081b1a7825 */ /* 0x004fe200078e020c */
[----:B------:R-:W-:Y:S01]  /*0250*/  LEA.HI.X R29, R8, UR5, R21, 0x3, P0 ;  /* 0x00000005081d7c11 */ /* 0x000fe200080f1c15 */
[----:B------:R-:W1:Y:S02]  /*0260*/  LDCU.64 UR4, c[0x0][0x3b8] ;  /* 0x00007700ff0477ac */ /* 0x000e640008000a00 */
[----:B------:R-:W-:Y:S02]  /*0270*/  IMAD.WIDE R12, R19, 0x8, R12 ;  /* 0x00000008130c7825 */ /* 0x000fe400078e020c */
[----:B------:R-:W2:Y:S01]  /*0280*/  LDG.E.64 R20, desc[UR6][R28.64+-0x8] ;  /* 0xfffff8061c147981 */ /* 0x000ea2000c1e1b00 */
[----:B------:R-:W1:Y:S01]  /*0290*/  LDC.64 R18, c[0x0][0x3c8] ;  /* 0x0000f200ff127b82 */ /* 0x000e620000000a00 */
[----:B---3--:R-:W-:Y:S02]  /*02a0*/  IMAD.WIDE.U32 R2, R7, 0x8, R2 ;  /* 0x0000000807027825 */ /* 0x008fe400078e0002 */
[----:B------:R-:W2:Y:S04]  /*02b0*/  LDG.E.64 R22, desc[UR6][R28.64+0x8] ;  /* 0x000008061c167981 */ /* 0x000ea8000c1e1b00 */
[----:B------:R-:W3:Y:S01]  /*02c0*/  LDG.E.64 R2, desc[UR6][R2.64] ;  /* 0x0000000602027981 */ /* 0x000ee2000c1e1b00 */
[----:B----4-:R-:W-:-:S03]  /*02d0*/  IMAD.WIDE.U32 R14, R15, 0x8, R10 ;  /* 0x000000080f0e7825 */ /* 0x010fc600078e000a */
[----:B------:R-:W4:Y:S04]  /*02e0*/  LDG.E.64 R10, desc[UR6][R26.64] ;  /* 0x000000061a0a7981 */ /* 0x000f28000c1e1b00 */
[----:B------:R-:W4:Y:S04]  /*02f0*/  LDG.E.64 R12, desc[UR6][R12.64] ;  /* 0x000000060c0c7981 */ /* 0x000f28000c1e1b00 */
[----:B------:R-:W4:Y:S04]  /*0300*/  LDG.E.64 R14, desc[UR6][R14.64] ;  /* 0x000000060e0e7981 */ /* 0x000f28000c1e1b00 */
[----:B0-----:R-:W4:Y:S01]  /*0310*/  LDG.E.64 R16, desc[UR6][R16.64] ;  /* 0x0000000610107981 */ /* 0x001f22000c1e1b00 */
[----:B------:R-:W-:-:S03]  /*0320*/  IMAD.WIDE R6, R6, 0x8, R26 ;  /* 0x0000000806067825 */ /* 0x000fc600078e021a */
[----:B-1----:R-:W4:Y:S04]  /*0330*/  LDG.E.64 R18, desc[UR6][R18.64] ;  /* 0x0000000612127981 */ /* 0x002f28000c1e1b00 */
[----:B------:R-:W4:Y:S01]  /*0340*/  LDG.E.64 R6, desc[UR6][R6.64] ;  /* 0x0000000606067981 */ /* 0x000f22000c1e1b00 */
[----:B------:R-:W-:Y:S01]  /*0350*/  IMAD.MOV.U32 R24, RZ, RZ, 0x1 ;  /* 0x00000001ff187424 */ /* 0x000fe200078e00ff */
[----:B------:R-:W-:Y:S01]  /*0360*/  BSSY.RECONVERGENT B1, `(.L_x_2) ;  /* 0x0000020000017945 */ /* 0x000fe20003800200 */
[----:B------:R-:W-:Y:S01]  /*0370*/  IMAD.IADD R0, R9, 0x1, R0 ;  /* 0x0000000109007824 */ /* 0x000fe200078e0200 */
[----:B-----5:R-:W0:Y:S01]  /*0380*/  MUFU.RCP64H R25, R5 ;  /* 0x0000000500197308 */ /* 0x020e220000001800 */
[----:B--2---:R-:W-:Y:S02]  /*0390*/  DADD R20, R20, R22 ;  /* 0x0000000014147229 */ /* 0x004fe40000000016 */
[----:B---3--:R-:W-:-:S02]  /*03a0*/  DFMA R22, -R2, R2, 1 ;  /* 0x3ff000000216742b */ /* 0x008fc40000000102 */
[----:B0-----:R-:W-:Y:S02]  /*03b0*/  DFMA R2, -R4, R24, 1 ;  /* 0x3ff000000402742b */ /* 0x001fe40000000118 */
[----:B----4-:R-:W-:-:S04]  /*03c0*/  DADD R10, R10, R12 ;  /* 0x000000000a0a7229 */ /* 0x010fc8000000000c */
[----:B------:R-:W-:Y:S02]  /*03d0*/  DMUL R12, R22, -UR4 ;  /* 0x80000004160c7c28 */ /* 0x000fe40008000000 */
[----:B------:R-:W-:Y:S02]  /*03e0*/  DFMA R14, -R14, R14, 1 ;  /* 0x3ff000000e0e742b */ /* 0x000fe4000000010e */
[----:B------:R-:W-:Y:S02]  /*03f0*/  DADD R22, R22, R22 ;  /* 0x0000000016167229 */ /* 0x000fe40000000016 */
[----:B------:R-:W-:Y:S02]  /*0400*/  DFMA R2, R2, R2, R2 ;  /* 0x000000020202722b */ /* 0x000fe40000000002 */
[----:B------:R-:W-:-:S04]  /*0410*/  DMUL R10, R10, R16 ;  /* 0x000000100a0a7228 */ /* 0x000fc80000000000 */
[----:B------:R-:W-:Y:S02]  /*0420*/  DFMA R12, R12, R14, -R22 ;  /* 0x0000000e0c0c722b */ /* 0x000fe40000000816 */
[----:B------:R-:W-:Y:S02]  /*0430*/  DADD R14, R14, R14 ;  /* 0x000000000e0e7229 */ /* 0x000fe4000000000e */
[----:B------:R-:W-:Y:S02]  /*0440*/  DFMA R2, R24, R2, R24 ;  /* 0x000000021802722b */ /* 0x000fe40000000018 */
[----:B------:R-:W-:-:S04]  /*0450*/  DFMA R10, R20, R18, R10 ;  /* 0x00000012140a722b */ /* 0x000fc8000000000a */
[----:B------:R-:W-:Y:S02]  /*0460*/  DADD R12, R12, -R14 ;  /* 0x000000000c0c7229 */ /* 0x000fe4000000080e */
[----:B------:R-:W-:Y:S02]  /*0470*/  DFMA R14, -R4, R2, 1 ;  /* 0x3ff00000040e742b */ /* 0x000fe40000000102 */
[----:B------:R-:W-:-:S06]  /*0480*/  DFMA R10, R6, R4, R10 ;  /* 0x00000004060a722b */ /* 0x000fcc000000000a */
[----:B------:R-:W-:Y:S02]  /*0490*/  DFMA R2, R2, R14, R2 ;  /* 0x0000000e0202722b */ /* 0x000fe40000000002 */
[----:B------:R-:W-:-:S08]  /*04a0*/  DADD R10, -R12, R10 ;  /* 0x000000000c0a7229 */ /* 0x000fd0000000010a */
[----:B------:R-:W-:-:S08]  /*04b0*/  DMUL R12, R10, R2 ;  /* 0x000000020a0c7228 */ /* 0x000fd00000000000 */
[----:B------:R-:W-:-:S08]  /*04c0*/  DFMA R14, -R4, R12, R10 ;  /* 0x0000000c040e722b */ /* 0x000fd0000000010a */
[----:B------:R-:W-:Y:S01]  /*04d0*/  DFMA R2, R2, R14, R12 ;  /* 0x0000000e0202722b */ /* 0x000fe2000000000c */
[----:B------:R-:W-:-:S09]  /*04e0*/  FSETP.GEU.AND P1, PT, |R11|, 6.5827683646048100446e-37, PT ;  /* 0x036000000b00780b */ /* 0x000fd20003f2e200 */
[----:B------:R-:W-:-:S05]  /*04f0*/  FFMA R8, RZ, R5, R3 ;  /* 0x00000005ff087223 */ /* 0x000fca0000000003 */
[----:B------:R-:W-:-:S13]  /*0500*/  FSETP.GT.AND P0, PT, |R8|, 1.469367938527859385e-39, PT ;  /* 0x001000000800780b */ /* 0x000fda0003f04200 */
[----:B------:R-:W-:Y:S05]  /*0510*/  @P0 BRA P1, `(.L_x_3) ;  /* 0x0000000000100947 */ /* 0x000fea0000800000 */
[----:B------:R-:W-:Y:S01]  /*0520*/  IMAD.MOV.U32 R8, RZ, RZ, R4 ;  /* 0x000000ffff087224 */ /* 0x000fe200078e0004 */
[----:B------:R-:W-:Y:S01]  /*0530*/  MOV R12, 0x560 ;  /* 0x00000560000c7802 */ /* 0x000fe20000000f00 */
[----:B------:R-:W-:-:S07]  /*0540*/  IMAD.MOV.U32 R9, RZ, RZ, R5 ;  /* 0x000000ffff097224 */ /* 0x000fce00078e0005 */
[----:B------:R-:W-:Y:S05]  /*0550*/  CALL.REL.NOINC `($__internal_0_$__cuda_sm20_div_rn_f64_full) ;  /* 0x0000000000f07944 */ /* 0x000fea0003c00000 */
.L_x_3:
[----:B------:R-:W-:Y:S05]  /*0560*/  BSYNC.RECONVERGENT B1 ;  /* 0x0000000000017941 */ /* 0x000fea0003800200 */
.L_x_2:
[----:B------:R-:W0:Y:S01]  /*0570*/  LDC.64 R4, c[0x0][0x3a0] ;  /* 0x0000e800ff047b82 */ /* 0x000e220000000a00 */
[----:B------:R-:W1:Y:S02]  /*0580*/  LDCU.64 UR4, c[0x0][0x3c0] ;  /* 0x00007800ff0477ac */ /* 0x000e640008000a00 */
[C---:B-1----:R-:W-:Y:S02]  /*0590*/  DFMA R6, -R2.reuse, UR4, R6 ;  /* 0x0000000402067c2b */ /* 0x042fe40008000106 */
[----:B------:R-:W-:Y:S01]  /*05a0*/  DMUL R2, R2, R2 ;  /* 0x0000000202027228 */ /* 0x000fe20000000000 */
[----:B0-----:R-:W-:-:S05]  /*05b0*/  IMAD.WIDE R4, R0, 0x8, R4 ;  /* 0x0000000800047825 */ /* 0x001fca00078e0204 */
[----:B------:R0:W-:Y:S05]  /*05c0*/  STG.E.64 desc[UR6][R4.64], R6 ;  /* 0x0000000604007986 */ /* 0x0001ea000c101b06 */
.L_x_1:
[----:B------:R-:W-:Y:S05]  /*05d0*/  BSYNC.RECONVERGENT B0 ;  /* 0x0000000000007941 */ /* 0x000fea0003800200 */
.L_x_0:
[----:B0-----:R-:W0:Y:S01]  /*05e0*/  MUFU.RSQ64H R7, R3 ;  /* 0x0000000300077308 */ /* 0x001e220000001c00 */
[----:B------:R-:W-:Y:S01]  /*05f0*/  VIADD R6, R3, 0xfcb00000 ;  /* 0xfcb0000003067836 */ /* 0x000fe20000000000 */
[----:B------:R-:W-:Y:S01]  /*0600*/  BSSY.RECONVERGENT B0, `(.L_x_4) ;  /* 0x0000013000007945 */ /* 0x000fe20003800200 */
[----:B------:R-:W-:Y:S02]  /*0610*/  IMAD.MOV.U32 R8, RZ, RZ, 0x0 ;  /* 0x00000000ff087424 */ /* 0x000fe400078e00ff */
[----:B------:R-:W-:Y:S01]  /*0620*/  IMAD.MOV.U32 R9, RZ, RZ, 0x3fd80000 ;  /* 0x3fd80000ff097424 */ /* 0x000fe200078e00ff */
[----:B------:R-:W-:Y:S01]  /*0630*/  ISETP.GE.U32.AND P0, PT, R6, 0x7ca00000, PT ;  /* 0x7ca000000600780c */ /* 0x000fe20003f06070 */
[----:B0-----:R-:W-:-:S08]  /*0640*/  DMUL R4, R6, R6 ;  /* 0x0000000606047228 */ /* 0x001fd00000000000 */
[----:B------:R-:W-:-:S08]  /*0650*/  DFMA R4, -R4, R2, 1 ;  /* 0x3ff000000404742b */ /* 0x000fd00000000102 */
[----:B------:R-:W-:Y:S02]  /*0660*/  DFMA R8, R4, R8, 0.5 ;  /* 0x3fe000000408742b */ /* 0x000fe40000000008 */
[----:B------:R-:W-:-:S08]  /*0670*/  DMUL R4, R6, R4 ;  /* 0x0000000406047228 */ /* 0x000fd00000000000 */
[----:B------:R-:W-:-:S08]  /*0680*/  DFMA R10, R8, R4, R6 ;  /* 0x00000004080a722b */ /* 0x000fd00000000006 */
[----:B------:R-:W-:Y:S02]  /*0690*/  DMUL R12, R10, R2 ;  /* 0x000000020a0c7228 */ /* 0x000fe40000000000 */
[----:B------:R-:W-:Y:S01]  /*06a0*/  IADD3 R9, PT, PT, R11, -0x100000, RZ ;  /* 0xfff000000b097810 */ /* 0x000fe20007ffe0ff */
[----:B------:R-:W-:-:S05]  /*06b0*/  IMAD.MOV.U32 R8, RZ, RZ, R10 ;  /* 0x000000ffff087224 */ /* 0x000fca00078e000a */
[----:B------:R-:W-:-:S08]  /*06c0*/  DFMA R14, R12, -R12, R2 ;  /* 0x8000000c0c0e722b */ /* 0x000fd00000000002 */
[----:B------:R-:W-:Y:S01]  /*06d0*/  DFMA R4, R14, R8, R12 ;  /* 0x000000080e04722b */ /* 0x000fe2000000000c */
[----:B------:R-:W-:Y:S10]  /*06e0*/  @!P0 BRA `(.L_x_5) ;  /* 0x0000000000108947 */ /* 0x000ff40003800000 */
[----:B------:R-:W-:Y:S01]  /*06f0*/  IMAD.MOV.U32 R4, RZ, RZ, R2 ;  /* 0x000000ffff047224 */ /* 0x000fe200078e0002 */
[----:B------:R-:W-:Y:S01]  /*0700*/  MOV R0, 0x730 ;  /* 0x0000073000007802 */ /* 0x000fe20000000f00 */
[----:B------:R-:W-:-:S07]  /*0710*/  IMAD.MOV.U32 R5, RZ, RZ, R3 ;  /* 0x000000ffff057224 */ /* 0x000fce00078e0003 */
[----:B------:R-:W-:Y:S05]  /*0720*/  CALL.REL.NOINC `($__internal_1_$__cuda_sm20_dsqrt_rn_f64_mediumpath_v1) ;  /* 0x0000000400f07944 */ /* 0x000fea0003c00000 */
.L_x_5:
[----:B------:R-:W-:Y:S05]  /*0730*/  BSYNC.RECONVERGENT B0 ;  /* 0x0000000000007941 */ /* 0x000fea0003800200 */
.L_x_4:
[----:B------:R-:W0:Y:S01]  /*0740*/  LDCU.64 UR4, c[0x0][0x390] ;  /* 0x00007200ff0477ac */ /* 0x000e220008000a00 */
[----:B------:R-:W-:Y:S01]  /*0750*/  IMAD.MOV.U32 R2, RZ, RZ, 0x1 ;  /* 0x00000001ff027424 */ /* 0x000fe200078e00ff */
[----:B------:R-:W-:Y:S01]  /*0760*/  FSETP.GEU.AND P1, PT, |R5|, 6.5827683646048100446e-37, PT ;  /* 0x036000000500780b */ /* 0x000fe20003f2e200 */
[----:B------:R-:W-:Y:S01]  /*0770*/  BSSY.RECONVERGENT B0, `(.L_x_6) ;  /* 0x0000017000007945 */ /* 0x000fe20003800200 */
[----:B0-----:R-:W-:Y:S02]  /*0780*/  UIADD3 UR4, UPT, UPT, UR4, -0x2, URZ ;  /* 0xfffffffe04047890 */ /* 0x001fe4000fffe0ff */
[----:B------:R-:W-:-:S04]  /*0790*/  UIADD3 UR5, UPT, UPT, UR5, -0x2, URZ ;  /* 0xfffffffe05057890 */ /* 0x000fc8000fffe0ff */
[----:B------:R-:W-:-:S09]  /*07a0*/  UIMAD UR4, UR4, UR5, URZ ;  /* 0x00000005040472a4 */ /* 0x000fd2000f8e02ff */
[----:B------:R-:W0:Y:S08]  /*07b0*/  I2F.F64 R6, UR4 ;  /* 0x0000000400067d12 */ /* 0x000e300008201c00 */
[----:B0-----:R-:W0:Y:S02]  /*07c0*/  MUFU.RCP64H R3, R7 ;  /* 0x0000000700037308 */ /* 0x001e240000001800 */
[----:B0-----:R-:W-:-:S08]  /*07d0*/  DFMA R8, -R6, R2, 1 ;  /* 0x3ff000000608742b */ /* 0x001fd00000000102 */
[----:B------:R-:W-:-:S08]  /*07e0*/  DFMA R8, R8, R8, R8 ;  /* 0x000000080808722b */ /* 0x000fd00000000008 */
[----:B------:R-:W-:-:S08]  /*07f0*/  DFMA R8, R2, R8, R2 ;  /* 0x000000080208722b */ /* 0x000fd00000000002 */
[----:B------:R-:W-:-:S08]  /*0800*/  DFMA R2, -R6, R8, 1 ;  /* 0x3ff000000602742b */ /* 0x000fd00000000108 */
[----:B------:R-:W-:-:S08]  /*0810*/  DFMA R2, R8, R2, R8 ;  /* 0x000000020802722b */ /* 0x000fd00000000008 */
[----:B------:R-:W-:-:S08]  /*0820*/  DMUL R8, R2, R4 ;  /* 0x0000000402087228 */ /* 0x000fd00000000000 */
[----:B------:R-:W-:-:S08]  /*0830*/  DFMA R10, -R6, R8, R4 ;  /* 0x00000008060a722b */ /* 0x000fd00000000104 */
[----:B------:R-:W-:-:S10]  /*0840*/  DFMA R2, R2, R10, R8 ;  /* 0x0000000a0202722b */ /* 0x000fd40000000008 */
[----:B------:R-:W-:-:S05]  /*0850*/  FFMA R0, RZ, R7, R3 ;  /* 0x00000007ff007223 */ /* 0x000fca0000000003 */
[----:B------:R-:W-:-:S13]  /*0860*/  FSETP.GT.AND P0, PT, |R0|, 1.469367938527859385e-39, PT ;  /* 0x001000000000780b */ /* 0x000fda0003f04200 */
[----:B------:R-:W-:Y:S05]  /*0870*/  @P0 BRA P1, `(.L_x_7) ;  /* 0x0000000000180947 */ /* 0x000fea0000800000 */
[----:B------:R-:W-:Y:S01]  /*0880*/  IMAD.MOV.U32 R10, RZ, RZ, R4 ;  /* 0x000000ffff0a7224 */ /* 0x000fe200078e0004 */
[----:B------:R-:W-:Y:S01]  /*0890*/  MOV R12, 0x8e0 ;  /* 0x000008e0000c7802 */ /* 0x000fe20000000f00 */
[----:B------:R-:W-:Y:S02]  /*08a0*/  IMAD.MOV.U32 R11, RZ, RZ, R5 ;  /* 0x000000ffff0b7224 */ /* 0x000fe400078e0005 */
[----:B------:R-:W-:Y:S02]  /*08b0*/  IMAD.MOV.U32 R8, RZ, RZ, R6 ;  /* 0x000000ffff087224 */ /* 0x000fe400078e0006 */
[----:B------:R-:W-:-:S07]  /*08c0*/  IMAD.MOV.U32 R9, RZ, RZ, R7 ;  /* 0x000000ffff097224 */ /* 0x000fce00078e0007 */
[----:B------:R-:W-:Y:S05]  /*08d0*/  CALL.REL.NOINC `($__internal_0_$__cuda_sm20_div_rn_f64_full) ;  /* 0x0000000000107944 */ /* 0x000fea0003c00000 */
.L_x_7:
[----:B------:R-:W-:Y:S05]  /*08e0*/  BSYNC.RECONVERGENT B0 ;  /* 0x0000000000007941 */ /* 0x000fea0003800200 */
.L_x_6:
[----:B------:R-:W0:Y:S02]  /*08f0*/  LDC.64 R4, c[0x0][0x3f0] ;  /* 0x0000fc00ff047b82 */ /* 0x000e240000000a00 */
[----:B0-----:R-:W-:Y:S01]  /*0900*/  STG.E.64 desc[UR6][R4.64], R2 ;  /* 0x0000000204007986 */ /* 0x001fe2000c101b06 */
[----:B------:R-:W-:Y:S05]  /*0910*/  EXIT ;  /* 0x000000000000794d */ /* 0x000fea0003800000 */
        .weak           $__internal_0_$__cuda_sm20_div_rn_f64_full
        .type           $__internal_0_$__cuda_sm20_div_rn_f64_full,@function
        .size           $__internal_0_$__cuda_sm20_div_rn_f64_full,($__internal_1_$__cuda_sm20_dsqrt_rn_f64_mediumpath_v1 - $__internal_0_$__cuda_sm20_div_rn_f64_full)
$__internal_0_$__cuda_sm20_div_rn_f64_full:
[C---:B------:R-:W-:Y:S01]  /*0920*/  FSETP.GEU.AND P0, PT, |R9|.reuse, 1.469367938527859385e-39, PT ;  /* 0x001000000900780b */ /* 0x040fe20003f0e200 */
[----:B------:R-:W-:Y:S01]  /*0930*/  BSSY.RECONVERGENT B2, `(.L_x_8) ;  /* 0x0000057000027945 */ /* 0x000fe20003800200 */
[----:B------:R-:W-:Y:S02]  /*0940*/  LOP3.LUT R4, R9, 0x800fffff, RZ, 0xc0, !PT ;  /* 0x800fffff09047812 */ /* 0x000fe400078ec0ff */
[C---:B------:R-:W-:Y:S02]  /*0950*/  FSETP.GEU.AND P2, PT, |R11|.reuse, 1.469367938527859385e-39, PT ;  /* 0x001000000b00780b */ /* 0x040fe40003f4e200 */
[----:B------:R-:W-:Y:S01]  /*0960*/  LOP3.LUT R5, R4, 0x3ff00000, RZ, 0xfc, !PT ;  /* 0x3ff0000004057812 */ /* 0x000fe200078efcff */
[----:B------:R-:W-:Y:S01]  /*0970*/  IMAD.MOV.U32 R4, RZ, RZ, R8 ;  /* 0x000000ffff047224 */ /* 0x000fe200078e0008 */
[----:B------:R-:W-:Y:S02]  /*0980*/  MOV R18, 0x1 ;  /* 0x0000000100127802 */ /* 0x000fe40000000f00 */
[----:B------:R-:W-:-:S02]  /*0990*/  LOP3.LUT R13, R11, 0x7ff00000, RZ, 0xc0, !PT ;  /* 0x7ff000000b0d7812 */ /* 0x000fc400078ec0ff */
[----:B------:R-:W-:Y:S01]  /*09a0*/  LOP3.LUT R16, R9, 0x7ff00000, RZ, 0xc0, !PT ;  /* 0x7ff0000009107812 */ /* 0x000fe200078ec0ff */
[----:B------:R-:W-:-:S03]  /*09b0*/  @!P0 DMUL R4, R8, 8.98846567431157953865e+307 ;  /* 0x7fe0000008048828 */ /* 0x000fc60000000000 */
[----:B------:R-:W-:Y:S01]  /*09c0*/  ISETP.GE.U32.AND P1, PT, R13, R16, PT ;  /* 0x000000100d00720c */ /* 0x000fe20003f26070 */
[----:B------:R-:W-:Y:S01]  /*09d0*/  @!P2 IMAD.MOV.U32 R20, RZ, RZ, RZ ;  /* 0x000000ffff14a224 */ /* 0x000fe200078e00ff */
[----:B------:R-:W-:Y:S01]  /*09e0*/  @!P2 LOP3.LUT R14, R9, 0x7ff00000, RZ, 0xc0, !PT ;  /* 0x7ff00000090ea812 */ /* 0x000fe200078ec0ff */
[----:B------:R-:W0:Y:S03]  /*09f0*/  MUFU.RCP64H R19, R5 ;  /* 0x0000000500137308 */ /* 0x000e260000001800 */
[----:B------:R-:W-:Y:S01]  /*0a00*/  @!P2 ISETP.GE.U32.AND P3, PT, R13, R14, PT ;  /* 0x0000000e0d00a20c */ /* 0x000fe20003f66070 */
[----:B------:R-:W-:-:S05]  /*0a10*/  IMAD.MOV.U32 R14, RZ, RZ, 0x1ca00000 ;  /* 0x1ca00000ff0e7424 */ /* 0x000fca00078e00ff */
[----:B------:R-:W-:-:S04]  /*0a20*/  @!P2 SEL R15, R14, 0x63400000, !P3 ;  /* 0x634000000e0fa807 */ /* 0x000fc80005800000 */
[----:B------:R-:W-:Y:S01]  /*0a30*/  @!P2 LOP3.LUT R15, R15, 0x80000000, R11, 0xf8, !PT ;  /* 0x800000000f0fa812 */ /* 0x000fe200078ef80b */
[----:B0-----:R-:W-:-:S03]  /*0a40*/  DFMA R2, R18, -R4, 1 ;  /* 0x3ff000001202742b */ /* 0x001fc60000000804 */
[----:B------:R-:W-:-:S05]  /*0a50*/  @!P2 LOP3.LUT R21, R15, 0x100000, RZ, 0xfc, !PT ;  /* 0x001000000f15a812 */ /* 0x000fca00078efcff */
[----:B------:R-:W-:-:S08]  /*0a60*/  DFMA R2, R2, R2, R2 ;  /* 0x000000020202722b */ /* 0x000fd00000000002 */
[----:B------:R-:W-:Y:S01]  /*0a70*/  DFMA R18, R18, R2, R18 ;  /* 0x000000021212722b */ /* 0x000fe20000000012 */
[----:B------:R-:W-:Y:S01]  /*0a80*/  SEL R3, R14, 0x63400000, !P1 ;  /* 0x634000000e037807 */ /* 0x000fe20004800000 */
[----:B------:R-:W-:-:S03]  /*0a90*/  IMAD.MOV.U32 R2, RZ, RZ, R10 ;  /* 0x000000ffff027224 */ /* 0x000fc600078e000a */
[----:B------:R-:W-:-:S03]  /*0aa0*/  LOP3.LUT R3, R3, 0x800fffff, R11, 0xf8, !PT ;  /* 0x800fffff03037812 */ /* 0x000fc600078ef80b */
[----:B------:R-:W-:-:S03]  /*0ab0*/  DFMA R22, R18, -R4, 1 ;  /* 0x3ff000001216742b */ /* 0x000fc60000000804 */
[----:B------:R-:W-:-:S05]  /*0ac0*/  @!P2 DFMA R2, R2, 2, -R20 ;  /* 0x400000000202a82b */ /* 0x000fca0000000814 */
[----:B------:R-:W-:Y:S01]  /*0ad0*/  DFMA R18, R18, R22, R18 ;  /* 0x000000161212722b */ /* 0x000fe20000000012 */
[----:B------:R-:W-:Y:S02]  /*0ae0*/  IMAD.MOV.U32 R23, RZ, RZ, R13 ;  /* 0x000000ffff177224 */ /* 0x000fe400078e000d */
[----:B------:R-:W-:Y:S01]  /*0af0*/  IMAD.MOV.U32 R22, RZ, RZ, R16 ;  /* 0x000000ffff167224 */ /* 0x000fe200078e0010 */
[----:B------:R-:W-:Y:S02]  /*0b00*/  @!P0 LOP3.LUT R22, R5, 0x7ff00000, RZ, 0xc0, !PT ;  /* 0x7ff0000005168812 */ /* 0x000fe400078ec0ff */
[----:B------:R-:W-:Y:S02]  /*0b10*/  @!P2 LOP3.LUT R23, R3, 0x7ff00000, RZ, 0xc0, !PT ;  /* 0x7ff000000317a812 */ /* 0x000fe400078ec0ff */
[----:B------:R-:W-:Y:S01]  /*0b20*/  DMUL R20, R18, R2 ;  /* 0x0000000212147228 */ /* 0x000fe20000000000 */
[----:B------:R-:W-:Y:S02]  /*0b30*/  VIADD R24, R22, 0xffffffff ;  /* 0xffffffff16187836 */ /* 0x000fe40000000000 */
[----:B------:R-:W-:-:S05]  /*0b40*/  VIADD R15, R23, 0xffffffff ;  /* 0xffffffff170f7836 */ /* 0x000fca0000000000 */
[----:B------:R-:W-:Y:S01]  /*0b50*/  DFMA R16, R20, -R4, R2 ;  /* 0x800000041410722b */ /* 0x000fe20000000002 */
[----:B------:R-:W-:-:S04]  /*0b60*/  ISETP.GT.U32.AND P0, PT, R15, 0x7feffffe, PT ;  /* 0x7feffffe0f00780c */ /* 0x000fc80003f04070 */
[----:B------:R-:W-:-:S03]  /*0b70*/  ISETP.GT.U32.OR P0, PT, R24, 0x7feffffe, P0 ;  /* 0x7feffffe1800780c */ /* 0x000fc60000704470 */
[----:B------:R-:W-:-:S10]  /*0b80*/  DFMA R16, R18, R16, R20 ;  /* 0x000000101210722b */ /* 0x000fd40000000014 */
[----:B------:R-:W-:Y:S05]  /*0b90*/  @P0 BRA `(.L_x_9) ;  /* 0x00000000006c0947 */ /* 0x000fea0003800000 */
[----:B------:R-:W-:-:S04]  /*0ba0*/  LOP3.LUT R18, R9, 0x7ff00000, RZ, 0xc0, !PT ;  /* 0x7ff0000009127812 */ /* 0x000fc800078ec0ff */
[CC--:B------:R-:W-:Y:S02]  /*0bb0*/  VIADDMNMX R10, R13.reuse, -R18.reuse, 0xb9600000, !PT ;  /* 0xb96000000d0a7446 */ /* 0x0c0fe40007800912 */
[----:B------:R-:W-:Y:S02]  /*0bc0*/  ISETP.GE.U32.AND P0, PT, R13, R18, PT ;  /* 0x000000120d00720c */ /* 0x000fe40003f06070 */
[----:B------:R-:W-:Y:S02]  /*0bd0*/  VIMNMX R10, PT, PT, R10, 0x46a00000, PT ;  /* 0x46a000000a0a7848 */ /* 0x000fe40003fe0100 */
[----:B------:R-:W-:-:S05]  /*0be0*/  SEL R13, R14, 0x63400000, !P0 ;  /* 0x634000000e0d7807 */ /* 0x000fca0004000000 */
[----:B------:R-:W-:Y:S01]  /*0bf0*/  IMAD.IADD R13, R10, 0x1, -R13 ;  /* 0x000000010a0d7824 */ /* 0x000fe200078e0a0d */
[----:B------:R-:W-:-:S03]  /*0c00*/  MOV R10, RZ ;  /* 0x000000ff000a7202 */ /* 0x000fc60000000f00 */
[----:B------:R-:W-:-:S06]  /*0c10*/  VIADD R11, R13, 0x7fe00000 ;  /* 0x7fe000000d0b7836 */ /* 0x000fcc0000000000 */
[----:B------:R-:W-:-:S10]  /*0c20*/  DMUL R14, R16, R10 ;  /* 0x0000000a100e7228 */ /* 0x000fd40000000000 */
[----:B------:R-:W-:-:S13]  /*0c30*/  FSETP.GTU.AND P0, PT, |R15|, 1.469367938527859385e-39, PT ;  /* 0x001000000f00780b */ /* 0x000fda0003f0c200 */
[----:B------:R-:W-:Y:S05]  /*0c40*/  @P0 BRA `(.L_x_10) ;  /* 0x0000000000940947 */ /* 0x000fea0003800000 */
[----:B------:R-:W-:Y:S01]  /*0c50*/  DFMA R2, R16, -R4, R2 ;  /* 0x800000041002722b */ /* 0x000fe20000000002 */
[----:B------:R-:W-:-:S09]  /*0c60*/  IMAD.MOV.U32 R10, RZ, RZ, RZ ;  /* 0x000000ffff0a7224 */ /* 0x000fd200078e00ff */
[C---:B------:R-:W-:Y:S02]  /*0c70*/  FSETP.NEU.AND P0, PT, R3.reuse, RZ, PT ;  /* 0x000000ff0300720b */ /* 0x040fe40003f0d000 */
[----:B------:R-:W-:-:S04]  /*0c80*/  LOP3.LUT R9, R3, 0x80000000, R9, 0x48, !PT ;  /* 0x8000000003097812 */ /* 0x000fc800078e4809 */
[----:B------:R-:W-:-:S07]  /*0c90*/  LOP3.LUT R11, R9, R11, RZ, 0xfc, !PT ;  /* 0x0000000b090b7212 */ /* 0x000fce00078efcff */
[----:B------:R-:W-:Y:S05]  /*0ca0*/  @!P0 BRA `(.L_x_10) ;  /* 0x00000000007c8947 */ /* 0x000fea0003800000 */
[----:B------:R-:W-:Y:S01]  /*0cb0*/  IMAD.MOV R3, RZ, RZ, -R13 ;  /* 0x000000ffff037224 */ /* 0x000fe200078e0a0d */
[----:B------:R-:W-:Y:S01]  /*0cc0*/  DMUL.RP R10, R16, R10 ;  /* 0x0000000a100a7228 */ /* 0x000fe20000008000 */
[----:B------:R-:W-:-:S06]  /*0cd0*/  IMAD.MOV.U32 R2, RZ, RZ, RZ ;  /* 0x000000ffff027224 */ /* 0x000fcc00078e00ff */
[----:B------:R-:W-:-:S03]  /*0ce0*/  DFMA R2, R14, -R2, R16 ;  /* 0x800000020e02722b */ /* 0x000fc60000000010 */
[----:B------:R-:W-:-:S03]  /*0cf0*/  LOP3.LUT R9, R11, R9, RZ, 0x3c, !PT ;  /* 0x000000090b097212 */ /* 0x000fc600078e3cff */
[----:B------:R-:W-:-:S04]  /*0d00*/  IADD3 R2, PT, PT, -R13, -0x43300000, RZ ;  /* 0xbcd000000d027810 */ /* 0x000fc80007ffe1ff */
[----:B------:R-:W-:-:S04]  /*0d10*/  FSETP.NEU.AND P0, PT, |R3|, R2, PT ;  /* 0x000000020300720b */ /* 0x000fc80003f0d200 */
[----:B------:R-:W-:Y:S02]  /*0d20*/  FSEL R14, R10, R14, !P0 ;  /* 0x0000000e0a0e7208 */ /* 0x000fe40004000000 */
[----:B------:R-:W-:Y:S01]  /*0d30*/  FSEL R15, R9, R15, !P0 ;  /* 0x0000000f090f7208 */ /* 0x000fe20004000000 */
[----:B------:R-:W-:Y:S06]  /*0d40*/  BRA `(.L_x_10) ;  /* 0x0000000000547947 */ /* 0x000fec0003800000 */
.L_x_9:
[----:B------:R-:W-:-:S14]  /*0d50*/  DSETP.NAN.AND P0, PT, R10, R10, PT ;  /* 0x0000000a0a00722a */ /* 0x000fdc0003f08000 */
[----:B------:R-:W-:Y:S05]  /*0d60*/  @P0 BRA `(.L_x_11) ;  /* 0x0000000000440947 */ /* 0x000fea0003800000 */
[----:B------:R-:W-:-:S14]  /*0d70*/  DSETP.NAN.AND P0, PT, R8, R8, PT ;  /* 0x000000080800722a */ /* 0x000fdc0003f08000 */
[----:B------:R-:W-:Y:S05]  /*0d80*/  @P0 BRA `(.L_x_12) ;  /* 0x0000000000300947 */ /* 0x000fea0003800000 */
[----:B------:R-:W-:Y:S01]  /*0d90*/  ISETP.NE.AND P0, PT, R23, R22, PT ;  /* 0x000000161700720c */ /* 0x000fe20003f05270 */
[----:B------:R-:W-:Y:S02]  /*0da0*/  IMAD.MOV.U32 R14, RZ, RZ, 0x0 ;  /* 0x00000000ff0e7424 */ /* 0x000fe400078e00ff */
[----:B------:R-:W-:-:S10]  /*0db0*/  IMAD.MOV.U32 R15, RZ, RZ, -0x80000 ;  /* 0xfff80000ff0f7424 */ /* 0x000fd400078e00ff */
[----:B------:R-:W-:Y:S05]  /*0dc0*/  @!P0 BRA `(.L_x_10) ;  /* 0x0000000000348947 */ /* 0x000fea0003800000 */
[----:B------:R-:W-:Y:S02]  /*0dd0*/  ISETP.NE.AND P0, PT, R23, 0x7ff00000, PT ;  /* 0x7ff000001700780c */ /* 0x000fe40003f05270 */
[----:B------:R-:W-:Y:S02]  /*0de0*/  LOP3.LUT R15, R11, 0x80000000, R9, 0x48, !PT ;  /* 0x800000000b0f7812 */ /* 0x000fe400078e4809 */
[----:B------:R-:W-:-:S13]  /*0df0*/  ISETP.EQ.OR P0, PT, R22, RZ, !P0 ;  /* 0x000000ff1600720c */ /* 0x000fda0004702670 */
[----:B------:R-:W-:Y:S01]  /*0e00*/  @P0 LOP3.LUT R2, R15, 0x7ff00000, RZ, 0xfc, !PT ;  /* 0x7ff000000f020812 */ /* 0x000fe200078efcff */
[----:B------:R-:W-:Y:S02]  /*0e10*/  @!P0 IMAD.MOV.U32 R14, RZ, RZ, RZ ;  /* 0x000000ffff0e8224 */ /* 0x000fe400078e00ff */
[----:B------:R-:W-:Y:S02]  /*0e20*/  @P0 IMAD.MOV.U32 R14, RZ, RZ, RZ ;  /* 0x000000ffff0e0224 */ /* 0x000fe400078e00ff */
[----:B------:R-:W-:Y:S01]  /*0e30*/  @P0 IMAD.MOV.U32 R15, RZ, RZ, R2 ;  /* 0x000000ffff0f0224 */ /* 0x000fe200078e0002 */
[----:B------:R-:W-:Y:S06]  /*0e40*/  BRA `(.L_x_10) ;  /* 0x0000000000147947 */ /* 0x000fec0003800000 */
.L_x_12:
[----:B------:R-:W-:Y:S01]  /*0e50*/  LOP3.LUT R15, R9, 0x80000, RZ, 0xfc, !PT ;  /* 0x00080000090f7812 */ /* 0x000fe200078efcff */
[----:B------:R-:W-:Y:S01]  /*0e60*/  IMAD.MOV.U32 R14, RZ, RZ, R8 ;  /* 0x000000ffff0e7224 */ /* 0x000fe200078e0008 */
[----:B------:R-:W-:Y:S06]  /*0e70*/  BRA `(.L_x_10) ;  /* 0x0000000000087947 */ /* 0x000fec0003800000 */
.L_x_11:
[----:B------:R-:W-:Y:S02]  /*0e80*/  LOP3.LUT R15, R11, 0x80000, RZ, 0xfc, !PT ;  /* 0x000800000b0f7812 */ /* 0x000fe400078efcff */
[----:B------:R-:W-:-:S07]  /*0e90*/  MOV R14, R10 ;  /* 0x0000000a000e7202 */ /* 0x000fce0000000f00 */
.L_x_10:
[----:B------:R-:W-:Y:S05]  /*0ea0*/  BSYNC.RECONVERGENT B2 ;  /* 0x0000000000027941 */ /* 0x000fea0003800200 */
.L_x_8:
[----:B------:R-:W-:Y:S02]  /*0eb0*/  IMAD.MOV.U32 R13, RZ, RZ, 0x0 ;  /* 0x00000000ff0d7424 */ /* 0x000fe400078e00ff */
[----:B------:R-:W-:Y:S02]  /*0ec0*/  IMAD.MOV.U32 R2, RZ, RZ, R14 ;  /* 0x000000ffff027224 */ /* 0x000fe400078e000e */
[----:B------:R-:W-:Y:S01]  /*0ed0*/  IMAD.MOV.U32 R3, RZ, RZ, R15 ;  /* 0x000000ffff037224 */ /* 0x000fe200078e000f */
[----:B------:R-:W-:Y:S06]  /*0ee0*/  RET.REL.NODEC R12 `(_Z20one_jacobi_iterationddiiPdS_ddddPKdS1_S1_S_S_S_) ;  /* 0xfffffff00c447950 */ /* 0x000fec0003c3ffff */
        .weak           $__internal_1_$__cuda_sm20_dsqrt_rn_f64_mediumpath_v1
        .type           $__internal_1_$__cuda_sm20_dsqrt_rn_f64_mediumpath_v1,@function
        .size           $__internal_1_$__cuda_sm20_dsqrt_rn_f64_mediumpath_v1,(.L_x_19 - $__internal_1_$__cuda_sm20_dsqrt_rn_f64_mediumpath_v1)
$__internal_1_$__cuda_sm20_dsqrt_rn_f64_mediumpath_v1:
[----:B------:R-:W-:Y:S01]  /*0ef0*/  ISETP.GE.U32.AND P0, PT, R6, -0x3400000, PT ;  /* 0xfcc000000600780c */ /* 0x000fe20003f06070 */
[----:B------:R-:W-:Y:S01]  /*0f00*/  BSSY.RECONVERGENT B1, `(.L_x_13) ;  /* 0x0000026000017945 */ /* 0x000fe20003800200 */
[----:B------:R-:W-:Y:S02]  /*0f10*/  IMAD.MOV.U32 R8, RZ, RZ, R10 ;  /* 0x000000ffff087224 */ /* 0x000fe400078e000a */
[----:B------:R-:W-:Y:S02]  /*0f20*/  IMAD.MOV.U32 R2, RZ, RZ, R14 ;  /* 0x000000ffff027224 */ /* 0x000fe400078e000e */
[----:B------:R-:W-:-:S07]  /*0f30*/  IMAD.MOV.U32 R3, RZ, RZ, R15 ;  /* 0x000000ffff037224 */ /* 0x000fce00078e000f */
[----:B------:R-:W-:Y:S05]  /*0f40*/  @!P0 BRA `(.L_x_14) ;  /* 0x0000000000208947 */ /* 0x000fea0003800000 */
[----:B------:R-:W-:-:S10]  /*0f50*/  DFMA.RM R2, R2, R8, R12 ;  /* 0x000000080202722b */ /* 0x000fd4000000400c */
[----:B------:R-:W-:-:S05]  /*0f60*/  IADD3 R6, P0, PT, R2, 0x1, RZ ;  /* 0x0000000102067810 */ /* 0x000fca0007f1e0ff */
[----:B------:R-:W-:-:S06]  /*0f70*/  IMAD.X R7, RZ, RZ, R3, P0 ;  /* 0x000000ffff077224 */ /* 0x000fcc00000e0603 */
[----:B------:R-:W-:-:S08]  /*0f80*/  DFMA.RP R4, -R2, R6, R4 ;  /* 0x000000060204722b */ /* 0x000fd00000008104 */
[----:B------:R-:W-:-:S06]  /*0f90*/  DSETP.GT.AND P0, PT, R4, RZ, PT ;  /* 0x000000ff0400722a */ /* 0x000fcc0003f04000 */
[----:B------:R-:W-:Y:S02]  /*0fa0*/  FSEL R2, R6, R2, P0 ;  /* 0x0000000206027208 */ /* 0x000fe40000000000 */
[----:B------:R-:W-:Y:S01]  /*0fb0*/  FSEL R3, R7, R3, P0 ;  /* 0x0000000307037208 */ /* 0x000fe20000000000 */
[----:B------:R-:W-:Y:S06]  /*0fc0*/  BRA `(.L_x_15) ;  /* 0x0000000000647947 */ /* 0x000fec0003800000 */
.L_x_14:
[----:B------:R-:W-:-:S14]  /*0fd0*/  DSETP.NE.AND P0, PT, R4, RZ, PT ;  /* 0x000000ff0400722a */ /* 0x000fdc0003f05000 */
[----:B------:R-:W-:Y:S05]  /*0fe0*/  @!P0 BRA `(.L_x_16) ;  /* 0x0000000000588947 */ /* 0x000fea0003800000 */
[----:B------:R-:W-:-:S13]  /*0ff0*/  ISETP.GE.AND P0, PT, R5, RZ, PT ;  /* 0x000000ff0500720c */ /* 0x000fda0003f06270 */
[----:B------:R-:W-:Y:S02]  /*1000*/  @!P0 IMAD.MOV.U32 R2, RZ, RZ, 0x0 ;  /* 0x00000000ff028424 */ /* 0x000fe400078e00ff */
[----:B------:R-:W-:Y:S01]  /*1010*/  @!P0 IMAD.MOV.U32 R3, RZ, RZ, -0x80000 ;  /* 0xfff80000ff038424 */ /* 0x000fe200078e00ff */
[----:B------:R-:W-:Y:S06]  /*1020*/  @!P0 BRA `(.L_x_15) ;  /* 0x00000000004c8947 */ /* 0x000fec0003800000 */
[----:B------:R-:W-:-:S13]  /*1030*/  ISETP.GT.AND P0, PT, R5, 0x7fefffff, PT ;  /* 0x7fefffff0500780c */ /* 0x000fda0003f04270 */
[----:B------:R-:W-:Y:S05]  /*1040*/  @P0 BRA `(.L_x_16) ;  /* 0x0000000000400947 */ /* 0x000fea0003800000 */
[----:B------:R-:W-:Y:S01]  /*1050*/  DMUL R2, R4, 8.11296384146066816958e+31 ;  /* 0x4690000004027828 */ /* 0x000fe20000000000 */
[----:B------:R-:W-:Y:S01]  /*1060*/  IMAD.MOV.U32 R8, RZ, RZ, 0x0 ;  /* 0x00000000ff087424 */ /* 0x000fe200078e00ff */
[----:B------:R-:W-:Y:S01]  /*1070*/  MOV R4, RZ ;  /* 0x000000ff00047202 */ /* 0x000fe20000000f00 */
[----:B------:R-:W-:-:S03]  /*1080*/  IMAD.MOV.U32 R9, RZ, RZ, 0x3fd80000 ;  /* 0x3fd80000ff097424 */ /* 0x000fc600078e00ff */
[----:B------:R-:W0:Y:S02]  /*1090*/  MUFU.RSQ64H R5, R3 ;  /* 0x0000000300057308 */ /* 0x000e240000001c00 */
[----:B0-----:R-:W-:-:S08]  /*10a0*/  DMUL R6, R4, R4 ;  /* 0x0000000404067228 */ /* 0x001fd00000000000 */
[----:B------:R-:W-:-:S08]  /*10b0*/  DFMA R6, R2, -R6, 1 ;  /* 0x3ff000000206742b */ /* 0x000fd00000000806 */
[----:B------:R-:W-:Y:S02]  /*10c0*/  DFMA R8, R6, R8, 0.5 ;  /* 0x3fe000000608742b */ /* 0x000fe40000000008 */
[----:B------:R-:W-:-:S08]  /*10d0*/  DMUL R6, R4, R6 ;  /* 0x0000000604067228 */ /* 0x000fd00000000000 */
[----:B------:R-:W-:-:S08]  /*10e0*/  DFMA R6, R8, R6, R4 ;  /* 0x000000060806722b */ /* 0x000fd00000000004 */
[----:B------:R-:W-:Y:S02]  /*10f0*/  DMUL R4, R2, R6 ;  /* 0x0000000602047228 */ /* 0x000fe40000000000 */
[----:B------:R-:W-:-:S06]  /*1100*/  VIADD R7, R7, 0xfff00000 ;  /* 0xfff0000007077836 */ /* 0x000fcc0000000000 */
[----:B------:R-:W-:-:S08]  /*1110*/  DFMA R8, R4, -R4, R2 ;  /* 0x800000040408722b */ /* 0x000fd00000000002 */
[----:B------:R-:W-:-:S10]  /*1120*/  DFMA R2, R6, R8, R4 ;  /* 0x000000080602722b */ /* 0x000fd40000000004 */
[----:B------:R-:W-:Y:S01]  /*1130*/  VIADD R3, R3, 0xfcb00000 ;  /* 0xfcb0000003037836 */ /* 0x000fe20000000000 */
[----:B------:R-:W-:Y:S06]  /*1140*/  BRA `(.L_x_15) ;  /* 0x0000000000047947 */ /* 0x000fec0003800000 */
.L_x_16:
[----:B------:R-:W-:-:S11]  /*1150*/  DADD R2, R4, R4 ;  /* 0x0000000004027229 */ /* 0x000fd60000000004 */
.L_x_15:
[----:B------:R-:W-:Y:S05]  /*1160*/  BSYNC.RECONVERGENT B1 ;  /* 0x0000000000017941 */ /* 0x000fea0003800200 */
.L_x_13:
[----:B------:R-:W-:Y:S02]  /*1170*/  IMAD.MOV.U32 R4, RZ, RZ, R2 ;  /* 0x000000ffff047224 */ /* 0x000fe400078e0002 */
[----:B------:R-:W-:Y:S02]  /*1180*/  IMAD.MOV.U32 R5, RZ, RZ, R3 ;  /* 0x000000ffff057224 */ /* 0x000fe400078e0003 */
[----:B------:R-:W-:Y:S02]  /*1190*/  IMAD.MOV.U32 R2, RZ, RZ, R0 ;  /* 0x000000ffff027224 */ /* 0x000fe400078e0000 */
[----:B------:R-:W-:-:S04]  /*11a0*/  IMAD.MOV.U32 R3, RZ, RZ, 0x0 ;  /* 0x00000000ff037424 */ /* 0x000fc800078e00ff */
[----:B------:R-:W-:Y:S05]  /*11b0*/  RET.REL.NODEC R2 `(_Z20one_jacobi_iterationddiiPdS_ddddPKdS1_S1_S_S_S_) ;  /* 0xffffffec02907950 */ /* 0x000fea0003c3ffff */
.L_x_17:
[----:B------:R-:W-:-:S00]  /*11c0*/  BRA `(.L_x_17) ;  /* 0xfffffffc00fc7947 */ /* 0x000fc0000383ffff */
[----:B------:R-:W-:-:S00]  /*11d0*/  NOP ;  /* 0x0000000000007918 */ /* 0x000fc00000000000 */
        /* <DEDUP_REMOVED lines=10> */
.L_x_19:


//--------------------- .nv.shared.reserved.0     --------------------------
	.section	.nv.shared.reserved.0,"aw",@nobits
	.weak		__nv_reservedSMEM_offset_0_alias
	.size		__nv_reservedSMEM_offset_0_alias, 0, 64
	.other		__nv_reservedSMEM_offset_0_alias,@"STO_CUDA_RESERVED_SHARED STV_DEFAULT"
__nv_reservedSMEM_offset_0_alias:
	.zero		0
	.zero		64


//--------------------- .nv.constant0._Z20one_jacobi_iterationddiiPdS_ddddPKdS1_S1_S_S_S_ --------------------------
	.section	.nv.constant0._Z20one_jacobi_iterationddiiPdS_ddddPKdS1_S1_S_S_S_,"a",@progbits
	.sectionflags	@""
	.align	4
.nv.constant0._Z20one_jacobi_iterationddiiPdS_ddddPKdS1_S1_S_S_S_:
	.zero		1016


//--------------------- SYMBOLS --------------------------

	.type		.nv.reservedSmem.offset0,@object
	.size		.nv.reservedSmem.offset0,0x4
